	.headerflags	@"EF_CUDA_TEXMODE_UNIFIED EF_CUDA_64BIT_ADDRESS EF_CUDA_ACCELERATORS EF_CUDA_SM90 EF_CUDA_VIRTUAL_SM(EF_CUDA_SM90)"
	.elftype	@"ET_EXEC"


//--------------------- .nv.info                  --------------------------
	.section	.nv.info,"",@"SHT_CUDA_INFO"
	.align	4


	//----- nvinfo : EIATTR_REGCOUNT
	.align		4
        /*0000*/ 	.byte	0x04, 0x2f
        /*0002*/ 	.short	(.L_1 - .L_0)
	.align		4
.L_0:
        /*0004*/ 	.word	index@(triton_poi_fused_add_convolution_native_batch_norm_backward_44)
        /*0008*/ 	.word	0x00000013


	//----- nvinfo : EIATTR_MIN_STACK_SIZE
	.align		4
.L_1:
        /*000c*/ 	.byte	0x04, 0x12
        /*000e*/ 	.short	(.L_3 - .L_2)
	.align		4
.L_2:
        /*0010*/ 	.word	index@(triton_poi_fused_add_convolution_native_batch_norm_backward_44)
        /*0014*/ 	.word	0x00000000


	//----- nvinfo : EIATTR_FRAME_SIZE
	.align		4
.L_3:
        /*0018*/ 	.byte	0x04, 0x11
        /*001a*/ 	.short	(.L_5 - .L_4)
	.align		4
.L_4:
        /*001c*/ 	.word	index@(triton_poi_fused_add_convolution_native_batch_norm_backward_44)
        /*0020*/ 	.word	0x00000000


	//----- nvinfo : EIATTR_MIN_STACK_SIZE
	.align		4
.L_5:
        /*0024*/ 	.byte	0x04, 0x12
        /*0026*/ 	.short	(.L_7 - .L_6)
	.align		4
.L_6:
        /*0028*/ 	.word	index@(triton_poi_fused_add_convolution_native_batch_norm_backward_44)
        /*002c*/ 	.word	0x00000000
.L_7:


//--------------------- .nv.info.triton_poi_fused_add_convolution_native_batch_norm_backward_44 --------------------------
	.section	.nv.info.triton_poi_fused_add_convolution_native_batch_norm_backward_44,"",@"SHT_CUDA_INFO"
	.sectionflags	@""
	.align	4


	//----- nvinfo : EIATTR_CUDA_API_VERSION
	.align		4
        /*0000*/ 	.byte	0x04, 0x37
        /*0002*/ 	.short	(.L_9 - .L_8)
.L_8:
        /*0004*/ 	.word	0x0000007c


	//----- nvinfo : EIATTR_KPARAM_INFO
	.align		4
.L_9:
        /*0008*/ 	.byte	0x04, 0x17
        /*000a*/ 	.short	(.L_11 - .L_10)
.L_10:
        /*000c*/ 	.word	0x00000000
        /*0010*/ 	.short	0x0006
        /*0012*/ 	.short	0x0030
        /*0014*/ 	.byte	0x00, 0xf0, 0x11, 0x00


	//----- nvinfo : EIATTR_KPARAM_INFO
	.align		4
.L_11:
        /*0018*/ 	.byte	0x04, 0x17
        /*001a*/ 	.short	(.L_13 - .L_12)
.L_12:
        /*001c*/ 	.word	0x00000000
        /*0020*/ 	.short	0x0005
        /*0022*/ 	.short	0x0028
        /*0024*/ 	.byte	0x00, 0xf4, 0x21, 0x00


	//----- nvinfo : EIATTR_KPARAM_INFO
	.align		4
.L_13:
        /*0028*/ 	.byte	0x04, 0x17
        /*002a*/ 	.short	(.L_15 - .L_14)
.L_14:
        /*002c*/ 	.word	0x00000000
        /*0030*/ 	.short	0x0004
        /*0032*/ 	.short	0x0020
        /*0034*/ 	.byte	0x00, 0xf4, 0x21, 0x00


	//----- nvinfo : EIATTR_KPARAM_INFO
	.align		4
.L_15:
        /*0038*/ 	.byte	0x04, 0x17
        /*003a*/ 	.short	(.L_17 - .L_16)
.L_16:
        /*003c*/ 	.word	0x00000000
        /*0040*/ 	.short	0x0003
        /*0042*/ 	.short	0x0018
        /*0044*/ 	.byte	0x00, 0xf4, 0x21, 0x00


	//----- nvinfo : EIATTR_KPARAM_INFO
	.align		4
.L_17:
        /*0048*/ 	.byte	0x04, 0x17
        /*004a*/ 	.short	(.L_19 - .L_18)
.L_18:
        /*004c*/ 	.word	0x00000000
        /*0050*/ 	.short	0x0002
        /*0052*/ 	.short	0x0010
        /*0054*/ 	.byte	0x00, 0xf4, 0x21, 0x00


	//----- nvinfo : EIATTR_KPARAM_INFO
	.align		4
.L_19:
        /*0058*/ 	.byte	0x04, 0x17
        /*005a*/ 	.short	(.L_21 - .L_20)
.L_20:
        /*005c*/ 	.word	0x00000000
        /*0060*/ 	.short	0x0001
        /*0062*/ 	.short	0x0008
        /*0064*/ 	.byte	0x00, 0xf4, 0x21, 0x00


	//----- nvinfo : EIATTR_KPARAM_INFO
	.align		4
.L_21:
        /*0068*/ 	.byte	0x04, 0x17
        /*006a*/ 	.short	(.L_23 - .L_22)
.L_22:
        /*006c*/ 	.word	0x00000000
        /*0070*/ 	.short	0x0000
        /*0072*/ 	.short	0x0000
        /*0074*/ 	.byte	0x00, 0xf4, 0x21, 0x00


	//----- nvinfo : EIATTR_SPARSE_MMA_MASK
	.align		4
.L_23:
        /*0078*/ 	.byte	0x03, 0x50
        /*007a*/ 	.short	0x0000


	//----- nvinfo : EIATTR_MAXREG_COUNT
	.align		4
        /*007c*/ 	.byte	0x03, 0x1b
        /*007e*/ 	.short	0x00ff


	//----- nvinfo : EIATTR_EXIT_INSTR_OFFSETS
	.align		4
        /*0080*/ 	.byte	0x04, 0x1c
        /*0082*/ 	.short	(.L_25 - .L_24)


	//   ....[0]....
.L_24:
        /*0084*/ 	.word	0x00000280


	//   ....[1]....
        /*0088*/ 	.word	0x000002a0


	//----- nvinfo : EIATTR_REQNTID
	.align		4
.L_25:
        /*008c*/ 	.byte	0x04, 0x10
        /*008e*/ 	.short	(.L_27 - .L_26)
.L_26:
        /*0090*/ 	.word	0x00000080
        /*0094*/ 	.word	0x00000001
        /*0098*/ 	.word	0x00000001


	//----- nvinfo : EIATTR_CBANK_PARAM_SIZE
	.align		4
.L_27:
        /*009c*/ 	.byte	0x03, 0x19
        /*009e*/ 	.short	0x0034


	//----- nvinfo : EIATTR_PARAM_CBANK
	.align		4
        /*00a0*/ 	.byte	0x04, 0x0a
        /*00a2*/ 	.short	(.L_29 - .L_28)
	.align		4
.L_28:
        /*00a4*/ 	.word	index@(.nv.constant0.triton_poi_fused_add_convolution_native_batch_norm_backward_44)
        /*00a8*/ 	.short	0x0210
        /*00aa*/ 	.short	0x0034


	//----- nvinfo : EIATTR_SW_WAR
	.align		4
.L_29:
        /*00ac*/ 	.byte	0x04, 0x36
        /*00ae*/ 	.short	(.L_31 - .L_30)
.L_30:
        /*00b0*/ 	.word	0x00000008
.L_31:


//--------------------- .nv.callgraph             --------------------------
	.section	.nv.callgraph,"",@"SHT_CUDA_CALLGRAPH"
	.align	4
	.sectionentsize	8
	.align		4
        /*0000*/ 	.word	0x00000000
	.align		4
        /*0004*/ 	.word	0xffffffff
	.align		4
        /*0008*/ 	.word	0x00000000
	.align		4
        /*000c*/ 	.word	0xfffffffe
	.align		4
        /*0010*/ 	.word	0x00000000
	.align		4
        /*0014*/ 	.word	0xfffffffd
	.align		4
        /*0018*/ 	.word	0x00000000
	.align		4
        /*001c*/ 	.word	0xfffffffc


//--------------------- .text.triton_poi_fused_add_convolution_native_batch_norm_backward_44 --------------------------
	.section	.text.triton_poi_fused_add_convolution_native_batch_norm_backward_44,"ax",@progbits
	.align	128
        .global         triton_poi_fused_add_convolution_native_batch_norm_backward_44
        .type           triton_poi_fused_add_convolution_native_batch_norm_backward_44,@function
        .size           triton_poi_fused_add_convolution_native_batch_norm_backward_44,(.L_x_1 - triton_poi_fused_add_convolution_native_batch_norm_backward_44)
        .other          triton_poi_fused_add_convolution_native_batch_norm_backward_44,@"STO_CUDA_ENTRY STV_DEFAULT"
triton_poi_fused_add_convolution_native_batch_norm_backward_44:
.text.triton_poi_fused_add_convolution_native_batch_norm_backward_44:
[----:B------:R-:W0:Y:S01]  /*0000*/  LDC R1, c[0x0][0x28] ;  /* 0x00000a00ff017b82 */ /* 0x000e220000000800 */
[----:B------:R-:W1:Y:S07]  /*0010*/  S2R R0, SR_TID.X ;  /* 0x0000000000007919 */ /* 0x000e6e0000002100 */
[----:B------:R-:W2:Y:S01]  /*0020*/  LDC.64 R10, c[0x0][0x218] ;  /* 0x00008600ff0a7b82 */ /* 0x000ea20000000a00 */
[----:B------:R-:W-:Y:S01]  /*0030*/  CS2R R14, SRZ ;  /* 0x00000000000e7805 */ /* 0x000fe2000001ff00 */
[----:B------:R-:W-:Y:S01]  /*0040*/  ULDC.64 UR4, c[0x0][0x208] ;  /* 0x0000820000047ab9 */ /* 0x000fe20000000a00 */
[----:B------:R-:W3:Y:S05]  /*0050*/  S2R R3, SR_CTAID.X ;  /* 0x0000000000037919 */ /* 0x000eea0000002500 */
[----:B------:R-:W4:Y:S08]  /*0060*/  LDC.64 R8, c[0x0][0x210] ;  /* 0x00008400ff087b82 */ /* 0x000f300000000a00 */
[----:B------:R-:W5:Y:S08]  /*0070*/  LDC.64 R4, c[0x0][0x220] ;  /* 0x00008800ff047b82 */ /* 0x000f700000000a00 */
[----:B------:R-:W2:Y:S01]  /*0080*/  LDC.64 R6, c[0x0][0x228] ;  /* 0x00008a00ff067b82 */ /* 0x000ea20000000a00 */
[----:B-1----:R-:W-:-:S02]  /*0090*/  LOP3.LUT R0, R0, 0x7f, RZ, 0xc0, !PT ;  /* 0x0000007f00007812 */ /* 0x002fc400078ec0ff */
[----:B---3--:R-:W-:Y:S02]  /*00a0*/  SHF.R.S32.HI R2, RZ, 0x18, R3 ;  /* 0x00000018ff027819 */ /* 0x008fe40000011403 */
[----:B------:R-:W-:Y:S02]  /*00b0*/  LEA R0, R3, R0, 0x7 ;  /* 0x0000000003007211 */ /* 0x000fe400078e38ff */
[----:B------:R-:W-:Y:S02]  /*00c0*/  SGXT R3, R2, 0x1 ;  /* 0x000000010203781a */ /* 0x000fe40000000200 */
[C---:B------:R-:W-:Y:S01]  /*00d0*/  ISETP.GE.AND P0, PT, R0.reuse, 0x100, PT ;  /* 0x000001000000780c */ /* 0x040fe20003f06270 */
[----:B----4-:R-:W-:Y:S01]  /*00e0*/  IMAD.WIDE R8, R0, 0x4, R8 ;  /* 0x0000000400087825 */ /* 0x010fe200078e0208 */
[----:B------:R-:W-:-:S04]  /*00f0*/  LEA.HI R3, R3, R0, RZ, 0x4 ;  /* 0x0000000003037211 */ /* 0x000fc800078f20ff */
[----:B------:R-:W-:Y:S02]  /*0100*/  SHF.R.S32.HI R12, RZ, 0x4, R3 ;  /* 0x00000004ff0c7819 */ /* 0x000fe40000011403 */
[----:B------:R-:W1:Y:S02]  /*0110*/  LDC.64 R2, c[0x0][0x230] ;  /* 0x00008c00ff027b82 */ /* 0x000e640000000a00 */
[----:B------:R-:W-:-:S04]  /*0120*/  LEA.HI R13, R12, R12, RZ, 0x2 ;  /* 0x0000000c0c0d7211 */ /* 0x000fc800078f10ff */
[----:B------:R-:W-:-:S04]  /*0130*/  LOP3.LUT R13, R13, 0xfffffffc, RZ, 0xc0, !PT ;  /* 0xfffffffc0d0d7812 */ /* 0x000fc800078ec0ff */
[----:B------:R-:W-:Y:S01]  /*0140*/  IADD3 R13, R12, -R13, RZ ;  /* 0x8000000d0c0d7210 */ /* 0x000fe20007ffe0ff */
[----:B------:R-:W-:Y:S01]  /*0150*/  IMAD.MOV.U32 R12, RZ, RZ, RZ ;  /* 0x000000ffff0c7224 */ /* 0x000fe200078e00ff */
[----:B------:R-:W-:-:S03]  /*0160*/  HFMA2.MMA R16, -RZ, RZ, 0, 0 ;  /* 0x00000000ff107435 */ /* 0x000fc600000001ff */
[C---:B--2---:R-:W-:Y:S02]  /*0170*/  IMAD.WIDE R10, R13.reuse, 0x4, R10 ;  /* 0x000000040d0a7825 */ /* 0x044fe400078e020a */
[----:B------:R-:W2:Y:S02]  /*0180*/  @!P0 LDG.E R12, desc[UR4][R8.64] ;  /* 0x00000004080c8981 */ /* 0x000ea4000c1e1900 */
[----:B-----5:R-:W-:Y:S02]  /*0190*/  IMAD.WIDE R4, R0, 0x4, R4 ;  /* 0x0000000400047825 */ /* 0x020fe400078e0204 */
[----:B------:R3:W2:Y:S02]  /*01a0*/  @!P0 LDG.E.EL R15, desc[UR4][R10.64] ;  /* 0x000000040a0f8981 */ /* 0x0006a4000c2e1900 */
[C---:B0-----:R-:W-:Y:S02]  /*01b0*/  IMAD.WIDE R6, R13.reuse, 0x4, R6 ;  /* 0x000000040d067825 */ /* 0x041fe400078e0206 */
[----:B------:R-:W4:Y:S02]  /*01c0*/  @!P0 LDG.E R14, desc[UR4][R4.64] ;  /* 0x00000004040e8981 */ /* 0x000f24000c1e1900 */
[----:B-1----:R-:W-:-:S02]  /*01d0*/  IMAD.WIDE R2, R13, 0x4, R2 ;  /* 0x000000040d027825 */ /* 0x002fc400078e0202 */
[----:B------:R-:W5:Y:S02]  /*01e0*/  @!P0 LDG.E.EL R16, desc[UR4][R6.64] ;  /* 0x0000000406108981 */ /* 0x000f64000c2e1900 */
[----:B------:R-:W-:Y:S01]  /*01f0*/  IMAD.MOV.U32 R13, RZ, RZ, RZ ;  /* 0x000000ffff0d7224 */ /* 0x000fe200078e00ff */
[----:B---3--:R-:W0:Y:S05]  /*0200*/  LDC.64 R10, c[0x0][0x238] ;  /* 0x00008e00ff0a7b82 */ /* 0x008e2a0000000a00 */
[----:B------:R-:W3:Y:S01]  /*0210*/  @!P0 LDG.E.EL R13, desc[UR4][R2.64] ;  /* 0x00000004020d8981 */ /* 0x000ee2000c2e1900 */
[----:B0-----:R-:W-:-:S04]  /*0220*/  IMAD.WIDE R10, R0, 0x4, R10 ;  /* 0x00000004000a7825 */ /* 0x001fc800078e020a */
[----:B--2---:R-:W-:-:S04]  /*0230*/  FADD R15, R15, R12 ;  /* 0x0000000c0f0f7221 */ /* 0x004fc80000000000 */
[----:B----4-:R-:W-:-:S04]  /*0240*/  FADD R15, R15, R14 ;  /* 0x0000000e0f0f7221 */ /* 0x010fc80000000000 */
[----:B-----5:R-:W-:-:S05]  /*0250*/  FADD R15, R15, -R16 ;  /* 0x800000100f0f7221 */ /* 0x020fca0000000000 */
[----:B------:R0:W-:Y:S01]  /*0260*/  @!P0 STG.E desc[UR4][R8.64], R15 ;  /* 0x0000000f08008986 */ /* 0x0001e2000c101904 */
[----:B---3--:R-:W-:Y:S01]  /*0270*/  FADD R13, -R13, R14 ;  /* 0x0000000e0d0d7221 */ /* 0x008fe20000000100 */
[----:B0-----:R-:W-:Y:S06]  /*0280*/  @P0 EXIT ;  /* 0x000000000000094d */ /* 0x001fec0003800000 */
[----:B------:R-:W-:Y:S01]  /*0290*/  STG.E desc[UR4][R10.64], R13 ;  /* 0x0000000d0a007986 */ /* 0x000fe2000c101904 */
[----:B------:R-:W-:Y:S05]  /*02a0*/  EXIT ;  /* 0x000000000000794d */ /* 0x000fea0003800000 */
.L_x_0:
[----:B------:R-:W-:-:S00]  /*02b0*/  BRA `(.L_x_0) ;  /* 0xfffffffc00fc7947 */ /* 0x000fc0000383ffff */
[----:B------:R-:W-:-:S00]  /*02c0*/  NOP ;  /* 0x0000000000007918 */ /* 0x000fc00000000000 */
        /* <DEDUP_REMOVED lines=11> */
.L_x_1:


//--------------------- .nv.constant0.triton_poi_fused_add_convolution_native_batch_norm_backward_44 --------------------------
	.section	.nv.constant0.triton_poi_fused_add_convolution_native_batch_norm_backward_44,"a",@progbits
	.sectionflags	@""
	.align	4
.nv.constant0.triton_poi_fused_add_convolution_native_batch_norm_backward_44:
	.zero		580
